//
// Generated by NVIDIA NVVM Compiler
//
// Compiler Build ID: CL-36424714
// Cuda compilation tools, release 13.0, V13.0.88
// Based on NVVM 20.0.0
//

.version 9.0
.target sm_100
.address_size 64

	// .globl	sum_every_n_upto_m_1_7_f

.visible .entry sum_every_n_upto_m_1_7_f(
	.param .u64 .ptr .align 1 sum_every_n_upto_m_1_7_f_param_0,
	.param .u32 sum_every_n_upto_m_1_7_f_param_1
)
{
	.reg .pred 	%p<2>;
	.reg .b32 	%r<12>;
	.reg .b32 	%f<4>;
	.reg .b64 	%rd<5>;

	ld.param.u64 	%rd1, [sum_every_n_upto_m_1_7_f_param_0];
	ld.param.u32 	%r2, [sum_every_n_upto_m_1_7_f_param_1];
	mov.u32 	%r3, %ntid.x;
	mov.u32 	%r4, %ctaid.x;
	mov.u32 	%r5, %tid.x;
	mad.lo.s32 	%r6, %r3, %r4, %r5;
	and.b32  	%r7, %r6, -4;
	mul.lo.s32 	%r8, %r7, 7;
	shr.u32 	%r9, %r8, 2;
	shl.b32 	%r10, %r6, 1;
	and.b32  	%r11, %r10, 6;
	add.s32 	%r1, %r9, %r11;
	setp.ge.u32 	%p1, %r1, %r2;
	@%p1 bra 	$L__BB0_2;
	cvta.to.global.u64 	%rd2, %rd1;
	mul.wide.u32 	%rd3, %r1, 4;
	add.s64 	%rd4, %rd2, %rd3;
	ld.global.f32 	%f1, [%rd4+4];
	ld.global.f32 	%f2, [%rd4];
	add.f32 	%f3, %f1, %f2;
	st.global.f32 	[%rd4], %f3;
$L__BB0_2:
	ret;

}


// ===== COMPILED SASS (sm_100) =====

	.target	sm_100

	.elftype	@"ET_EXEC"


//--------------------- .note.nv.tkinfo           --------------------------
	.section	.note.nv.tkinfo,"",@"SHT_NOTE"
	.sectionflags	@"SHF_NOTE_NV_TKINFO"
	.tkinfo
        /*0018*/ 	.word	0x00000002
        /*0030*/ 	.string	""
        /*0030*/ 	.string	"ptxas"
        /*0030*/ 	.string	"Cuda compilation tools, release 13.0, V13.0.88"
        /*0030*/ 	.string	"Build cuda_13.0.r13.0/compiler.36424714_0"
        /*0030*/ 	.string	"-arch sm_100 -m 64 "



//--------------------- .note.nv.cuinfo           --------------------------
	.section	.note.nv.cuinfo,"",@"SHT_NOTE"
	.sectionflags	@"SHF_NOTE_NV_CUINFO"
        /*0018*/ 	.short	0x0002
        /*001a*/ 	.short	0x0064
        /*001c*/ 	.short	0x0082
	.zero		2


//--------------------- .nv.info                  --------------------------
	.section	.nv.info,"",@"SHT_CUDA_INFO"
	.align	4


	//----- nvinfo : EIATTR_REGCOUNT
	.align		4
        /*0000*/ 	.byte	0x04, 0x2f
        /*0002*/ 	.short	(.L_1 - .L_0)
	.align		4
.L_0:
        /*0004*/ 	.word	index@(sum_every_n_upto_m_1_7_f)
        /*0008*/ 	.word	0x00000008


	//----- nvinfo : EIATTR_FRAME_SIZE
	.align		4
.L_1:
        /*000c*/ 	.byte	0x04, 0x11
        /*000e*/ 	.short	(.L_3 - .L_2)
	.align		4
.L_2:
        /*0010*/ 	.word	index@(sum_every_n_upto_m_1_7_f)
        /*0014*/ 	.word	0x00000000


	//----- nvinfo : EIATTR_MIN_STACK_SIZE
	.align		4
.L_3:
        /*0018*/ 	.byte	0x04, 0x12
        /*001a*/ 	.short	(.L_5 - .L_4)
	.align		4
.L_4:
        /*001c*/ 	.word	index@(sum_every_n_upto_m_1_7_f)
        /*0020*/ 	.word	0x00000000
.L_5:


//--------------------- .nv.compat                --------------------------
	.section	.nv.compat,"",@"SHT_CUDA_COMPAT_INFO"
	.align	4
        /*0000*/ 	.byte	0x02, 0x09, 0x00, 0x00, 0x02, 0x02, 0x01, 0x00, 0x02, 0x05, 0x05, 0x00, 0x03, 0x07, 0x01, 0x01
        /*0010*/ 	.byte	0x02, 0x03, 0x00, 0x00, 0x02, 0x06, 0x01, 0x00, 0x04, 0x0b, 0x08, 0x00, 0x09, 0x00, 0x00, 0x00
        /*0020*/ 	.byte	0x00, 0x00, 0x00, 0x00


//--------------------- .nv.info.sum_every_n_upto_m_1_7_f --------------------------
	.section	.nv.info.sum_every_n_upto_m_1_7_f,"",@"SHT_CUDA_INFO"
	.sectionflags	@""
	.align	4


	//----- nvinfo : EIATTR_CUDA_API_VERSION
	.align		4
        /*0000*/ 	.byte	0x04, 0x37
        /*0002*/ 	.short	(.L_7 - .L_6)
.L_6:
        /*0004*/ 	.word	0x00000082


	//----- nvinfo : EIATTR_KPARAM_INFO
	.align		4
.L_7:
        /*0008*/ 	.byte	0x04, 0x17
        /*000a*/ 	.short	(.L_9 - .L_8)
.L_8:
        /*000c*/ 	.word	0x00000000
        /*0010*/ 	.short	0x0001
        /*0012*/ 	.short	0x0008
        /*0014*/ 	.byte	0x00, 0xf0, 0x11, 0x00


	//----- nvinfo : EIATTR_KPARAM_INFO
	.align		4
.L_9:
        /*0018*/ 	.byte	0x04, 0x17
        /*001a*/ 	.short	(.L_11 - .L_10)
.L_10:
        /*001c*/ 	.word	0x00000000
        /*0020*/ 	.short	0x0000
        /*0022*/ 	.short	0x0000
        /*0024*/ 	.byte	0x00, 0xf5, 0x21, 0x00


	//----- nvinfo : EIATTR_SPARSE_MMA_MASK
	.align		4
.L_11:
        /*0028*/ 	.byte	0x03, 0x50
        /*002a*/ 	.short	0x0000


	//----- nvinfo : EIATTR_MAXREG_COUNT
	.align		4
        /*002c*/ 	.byte	0x03, 0x1b
        /*002e*/ 	.short	0x00ff


	//----- nvinfo : EIATTR_MERCURY_ISA_VERSION
	.align		4
        /*0030*/ 	.byte	0x03, 0x5f
        /*0032*/ 	.short	0x0101


	//----- nvinfo : EIATTR_VRC_CTA_INIT_COUNT
	.align		4
        /*0034*/ 	.byte	0x02, 0x4a
	.zero		1
	.zero		1


	//----- nvinfo : EIATTR_EXIT_INSTR_OFFSETS
	.align		4
        /*0038*/ 	.byte	0x04, 0x1c
        /*003a*/ 	.short	(.L_13 - .L_12)


	//   ....[0]....
.L_12:
        /*003c*/ 	.word	0x000000c0


	//   ....[1]....
        /*0040*/ 	.word	0x00000140


	//----- nvinfo : EIATTR_CBANK_PARAM_SIZE
	.align		4
.L_13:
        /*0044*/ 	.byte	0x03, 0x19
        /*0046*/ 	.short	0x000c


	//----- nvinfo : EIATTR_PARAM_CBANK
	.align		4
        /*0048*/ 	.byte	0x04, 0x0a
        /*004a*/ 	.short	(.L_15 - .L_14)
	.align		4
.L_14:
        /*004c*/ 	.word	index@(.nv.constant0.sum_every_n_upto_m_1_7_f)
        /*0050*/ 	.short	0x0380
        /*0052*/ 	.short	0x000c


	//----- nvinfo : EIATTR_SW_WAR
	.align		4
.L_15:
        /*0054*/ 	.byte	0x04, 0x36
        /*0056*/ 	.short	(.L_17 - .L_16)
.L_16:
        /*0058*/ 	.word	0x00000008
.L_17:


//--------------------- .nv.callgraph             --------------------------
	.section	.nv.callgraph,"",@"SHT_CUDA_CALLGRAPH"
	.align	4
	.sectionentsize	8
	.align		4
        /*0000*/ 	.word	0x00000000
	.align		4
        /*0004*/ 	.word	0xffffffff
	.align		4
        /*0008*/ 	.word	0x00000000
	.align		4
        /*000c*/ 	.word	0xfffffffe
	.align		4
        /*0010*/ 	.word	0x00000000
	.align		4
        /*0014*/ 	.word	0xfffffffd
	.align		4
        /*0018*/ 	.word	0x00000000
	.align		4
        /*001c*/ 	.word	0xfffffffc


//--------------------- .text.sum_every_n_upto_m_1_7_f --------------------------
	.section	.text.sum_every_n_upto_m_1_7_f,"ax",@progbits
	.align	128
        .global         sum_every_n_upto_m_1_7_f
        .type           sum_every_n_upto_m_1_7_f,@function
        .size           sum_every_n_upto_m_1_7_f,(.L_x_1 - sum_every_n_upto_m_1_7_f)
        .other          sum_every_n_upto_m_1_7_f,@"STO_CUDA_ENTRY STV_DEFAULT"
sum_every_n_upto_m_1_7_f:
.text.sum_every_n_upto_m_1_7_f:
[----:B------:R-:W-:Y:S01]  /*0000*/  LDC R1, c[0x0][0x37c] ;  /* 0x0000df00ff017b82 */ /* 0x000fe20000000800 */
[----:B------:R-:W0:Y:S01]  /*0010*/  S2R R0, SR_CTAID.X ;  /* 0x0000000000007919 */ /* 0x000e220000002500 */
[----:B------:R-:W0:Y:S01]  /*0020*/  LDCU UR4, c[0x0][0x360] ;  /* 0x00006c00ff0477ac */ /* 0x000e220008000800 */
[----:B------:R-:W0:Y:S02]  /*0030*/  S2R R3, SR_TID.X ;  /* 0x0000000000037919 */ /* 0x000e240000002100 */
[----:B0-----:R-:W-:Y:S01]  /*0040*/  IMAD R0, R0, UR4, R3 ;  /* 0x0000000400007c24 */ /* 0x001fe2000f8e0203 */
[----:B------:R-:W0:Y:S04]  /*0050*/  LDCU UR4, c[0x0][0x388] ;  /* 0x00007100ff0477ac */ /* 0x000e280008000800 */
[----:B------:R-:W-:-:S02]  /*0060*/  LOP3.LUT R2, R0, 0xfffffffc, RZ, 0xc0, !PT ;  /* 0xfffffffc00027812 */ /* 0x000fc400078ec0ff */
[----:B------:R-:W-:-:S03]  /*0070*/  SHF.L.U32 R0, R0, 0x1, RZ ;  /* 0x0000000100007819 */ /* 0x000fc600000006ff */
[----:B------:R-:W-:Y:S01]  /*0080*/  IMAD R2, R2, 0x7, RZ ;  /* 0x0000000702027824 */ /* 0x000fe200078e02ff */
[----:B------:R-:W-:-:S04]  /*0090*/  LOP3.LUT R3, R0, 0x6, RZ, 0xc0, !PT ;  /* 0x0000000600037812 */ /* 0x000fc800078ec0ff */
[----:B------:R-:W-:-:S04]  /*00a0*/  LEA.HI R5, R2, R3, RZ, 0x1e ;  /* 0x0000000302057211 */ /* 0x000fc800078ff0ff */
[----:B0-----:R-:W-:-:S13]  /*00b0*/  ISETP.GE.U32.AND P0, PT, R5, UR4, PT ;  /* 0x0000000405007c0c */ /* 0x001fda000bf06070 */
[----:B------:R-:W-:Y:S05]  /*00c0*/  @P0 EXIT ;  /* 0x000000000000094d */ /* 0x000fea0003800000 */
[----:B------:R-:W0:Y:S01]  /*00d0*/  LDC.64 R2, c[0x0][0x380] ;  /* 0x0000e000ff027b82 */ /* 0x000e220000000a00 */
[----:B------:R-:W1:Y:S01]  /*00e0*/  LDCU.64 UR4, c[0x0][0x358] ;  /* 0x00006b00ff0477ac */ /* 0x000e620008000a00 */
[----:B0-----:R-:W-:-:S05]  /*00f0*/  IMAD.WIDE.U32 R2, R5, 0x4, R2 ;  /* 0x0000000405027825 */ /* 0x001fca00078e0002 */
[----:B-1----:R-:W2:Y:S04]  /*0100*/  LDG.E R0, desc[UR4][R2.64+0x4] ;  /* 0x0000040402007981 */ /* 0x002ea8000c1e1900 */
[----:B------:R-:W2:Y:S02]  /*0110*/  LDG.E R5, desc[UR4][R2.64] ;  /* 0x0000000402057981 */ /* 0x000ea4000c1e1900 */
[----:B--2---:R-:W-:-:S05]  /*0120*/  FADD R5, R0, R5 ;  /* 0x0000000500057221 */ /* 0x004fca0000000000 */
[----:B------:R-:W-:Y:S01]  /*0130*/  STG.E desc[UR4][R2.64], R5 ;  /* 0x0000000502007986 */ /* 0x000fe2000c101904 */
[----:B------:R-:W-:Y:S05]  /*0140*/  EXIT ;  /* 0x000000000000794d */ /* 0x000fea0003800000 */
.L_x_0:
[----:B------:R-:W-:-:S00]  /*0150*/  BRA `(.L_x_0) ;  /* 0xfffffffc00fc7947 */ /* 0x000fc0000383ffff */
[----:B------:R-:W-:-:S00]  /*0160*/  NOP ;  /* 0x0000000000007918 */ /* 0x000fc00000000000 */
        /* <DEDUP_REMOVED lines=9> */
.L_x_1:


//--------------------- .nv.shared.reserved.0     --------------------------
	.section	.nv.shared.reserved.0,"aw",@nobits
	.weak		__nv_reservedSMEM_offset_0_alias
	.size		__nv_reservedSMEM_offset_0_alias, 0, 64
	.other		__nv_reservedSMEM_offset_0_alias,@"STO_CUDA_RESERVED_SHARED STV_DEFAULT"
__nv_reservedSMEM_offset_0_alias:
	.zero		0
	.zero		64


//--------------------- .nv.constant0.sum_every_n_upto_m_1_7_f --------------------------
	.section	.nv.constant0.sum_every_n_upto_m_1_7_f,"a",@progbits
	.sectionflags	@""
	.align	4
.nv.constant0.sum_every_n_upto_m_1_7_f:
	.zero		908


//--------------------- SYMBOLS --------------------------

	.type		.nv.reservedSmem.offset0,@object
	.size		.nv.reservedSmem.offset0,0x4
